//
// Generated by NVIDIA NVVM Compiler
//
// Compiler Build ID: CL-36424714
// Cuda compilation tools, release 13.0, V13.0.88
// Based on NVVM 20.0.0
//

.version 9.0
.target sm_100
.address_size 64

	// .globl	_Z15incrementKernelPii

.visible .entry _Z15incrementKernelPii(
	.param .u64 .ptr .align 1 _Z15incrementKernelPii_param_0,
	.param .u32 _Z15incrementKernelPii_param_1
)
{
	.reg .pred 	%p<2>;
	.reg .b32 	%r<8>;
	.reg .b64 	%rd<5>;

	ld.param.u64 	%rd1, [_Z15incrementKernelPii_param_0];
	ld.param.u32 	%r2, [_Z15incrementKernelPii_param_1];
	mov.u32 	%r3, %ctaid.x;
	mov.u32 	%r4, %ntid.x;
	mov.u32 	%r5, %tid.x;
	mad.lo.s32 	%r1, %r3, %r4, %r5;
	setp.ge.s32 	%p1, %r1, %r2;
	@%p1 bra 	$L__BB0_2;
	cvta.to.global.u64 	%rd2, %rd1;
	mul.wide.s32 	%rd3, %r1, 4;
	add.s64 	%rd4, %rd2, %rd3;
	ld.global.u32 	%r6, [%rd4];
	add.s32 	%r7, %r6, 10;
	st.global.u32 	[%rd4], %r7;
$L__BB0_2:
	ret;

}


// ===== COMPILED SASS (sm_100) =====

	.target	sm_100

	.elftype	@"ET_EXEC"


//--------------------- .note.nv.tkinfo           --------------------------
	.section	.note.nv.tkinfo,"",@"SHT_NOTE"
	.sectionflags	@"SHF_NOTE_NV_TKINFO"
	.tkinfo
        /*0018*/ 	.word	0x00000002
        /*0030*/ 	.string	""
        /*0030*/ 	.string	"ptxas"
        /*0030*/ 	.string	"Cuda compilation tools, release 13.0, V13.0.88"
        /*0030*/ 	.string	"Build cuda_13.0.r13.0/compiler.36424714_0"
        /*0030*/ 	.string	"-arch sm_100 -m 64 "



//--------------------- .note.nv.cuinfo           --------------------------
	.section	.note.nv.cuinfo,"",@"SHT_NOTE"
	.sectionflags	@"SHF_NOTE_NV_CUINFO"
        /*0018*/ 	.short	0x0002
        /*001a*/ 	.short	0x0064
        /*001c*/ 	.short	0x0082
	.zero		2


//--------------------- .nv.info                  --------------------------
	.section	.nv.info,"",@"SHT_CUDA_INFO"
	.align	4


	//----- nvinfo : EIATTR_REGCOUNT
	.align		4
        /*0000*/ 	.byte	0x04, 0x2f
        /*0002*/ 	.short	(.L_1 - .L_0)
	.align		4
.L_0:
        /*0004*/ 	.word	index@(_Z15incrementKernelPii)
        /*0008*/ 	.word	0x00000008


	//----- nvinfo : EIATTR_FRAME_SIZE
	.align		4
.L_1:
        /*000c*/ 	.byte	0x04, 0x11
        /*000e*/ 	.short	(.L_3 - .L_2)
	.align		4
.L_2:
        /*0010*/ 	.word	index@(_Z15incrementKernelPii)
        /*0014*/ 	.word	0x00000000


	//----- nvinfo : EIATTR_MIN_STACK_SIZE
	.align		4
.L_3:
        /*0018*/ 	.byte	0x04, 0x12
        /*001a*/ 	.short	(.L_5 - .L_4)
	.align		4
.L_4:
        /*001c*/ 	.word	index@(_Z15incrementKernelPii)
        /*0020*/ 	.word	0x00000000
.L_5:


//--------------------- .nv.compat                --------------------------
	.section	.nv.compat,"",@"SHT_CUDA_COMPAT_INFO"
	.align	4
        /*0000*/ 	.byte	0x02, 0x09, 0x00, 0x00, 0x02, 0x02, 0x01, 0x00, 0x02, 0x05, 0x05, 0x00, 0x03, 0x07, 0x01, 0x01
        /*0010*/ 	.byte	0x02, 0x03, 0x00, 0x00, 0x02, 0x06, 0x01, 0x00, 0x04, 0x0b, 0x08, 0x00, 0x09, 0x00, 0x00, 0x00
        /*0020*/ 	.byte	0x00, 0x00, 0x00, 0x00


//--------------------- .nv.info._Z15incrementKernelPii --------------------------
	.section	.nv.info._Z15incrementKernelPii,"",@"SHT_CUDA_INFO"
	.sectionflags	@""
	.align	4


	//----- nvinfo : EIATTR_CUDA_API_VERSION
	.align		4
        /*0000*/ 	.byte	0x04, 0x37
        /*0002*/ 	.short	(.L_7 - .L_6)
.L_6:
        /*0004*/ 	.word	0x00000082


	//----- nvinfo : EIATTR_KPARAM_INFO
	.align		4
.L_7:
        /*0008*/ 	.byte	0x04, 0x17
        /*000a*/ 	.short	(.L_9 - .L_8)
.L_8:
        /*000c*/ 	.word	0x00000000
        /*0010*/ 	.short	0x0001
        /*0012*/ 	.short	0x0008
        /*0014*/ 	.byte	0x00, 0xf0, 0x11, 0x00


	//----- nvinfo : EIATTR_KPARAM_INFO
	.align		4
.L_9:
        /*0018*/ 	.byte	0x04, 0x17
        /*001a*/ 	.short	(.L_11 - .L_10)
.L_10:
        /*001c*/ 	.word	0x00000000
        /*0020*/ 	.short	0x0000
        /*0022*/ 	.short	0x0000
        /*0024*/ 	.byte	0x00, 0xf5, 0x21, 0x00


	//----- nvinfo : EIATTR_SPARSE_MMA_MASK
	.align		4
.L_11:
        /*0028*/ 	.byte	0x03, 0x50
        /*002a*/ 	.short	0x0000


	//----- nvinfo : EIATTR_MAXREG_COUNT
	.align		4
        /*002c*/ 	.byte	0x03, 0x1b
        /*002e*/ 	.short	0x00ff


	//----- nvinfo : EIATTR_MERCURY_ISA_VERSION
	.align		4
        /*0030*/ 	.byte	0x03, 0x5f
        /*0032*/ 	.short	0x0101


	//----- nvinfo : EIATTR_VRC_CTA_INIT_COUNT
	.align		4
        /*0034*/ 	.byte	0x02, 0x4a
	.zero		1
	.zero		1


	//----- nvinfo : EIATTR_EXIT_INSTR_OFFSETS
	.align		4
        /*0038*/ 	.byte	0x04, 0x1c
        /*003a*/ 	.short	(.L_13 - .L_12)


	//   ....[0]....
.L_12:
        /*003c*/ 	.word	0x00000070


	//   ....[1]....
        /*0040*/ 	.word	0x000000e0


	//----- nvinfo : EIATTR_CBANK_PARAM_SIZE
	.align		4
.L_13:
        /*0044*/ 	.byte	0x03, 0x19
        /*0046*/ 	.short	0x000c


	//----- nvinfo : EIATTR_PARAM_CBANK
	.align		4
        /*0048*/ 	.byte	0x04, 0x0a
        /*004a*/ 	.short	(.L_15 - .L_14)
	.align		4
.L_14:
        /*004c*/ 	.word	index@(.nv.constant0._Z15incrementKernelPii)
        /*0050*/ 	.short	0x0380
        /*0052*/ 	.short	0x000c


	//----- nvinfo : EIATTR_SW_WAR
	.align		4
.L_15:
        /*0054*/ 	.byte	0x04, 0x36
        /*0056*/ 	.short	(.L_17 - .L_16)
.L_16:
        /*0058*/ 	.word	0x00000008
.L_17:


//--------------------- .nv.callgraph             --------------------------
	.section	.nv.callgraph,"",@"SHT_CUDA_CALLGRAPH"
	.align	4
	.sectionentsize	8
	.align		4
        /*0000*/ 	.word	0x00000000
	.align		4
        /*0004*/ 	.word	0xffffffff
	.align		4
        /*0008*/ 	.word	0x00000000
	.align		4
        /*000c*/ 	.word	0xfffffffe
	.align		4
        /*0010*/ 	.word	0x00000000
	.align		4
        /*0014*/ 	.word	0xfffffffd
	.align		4
        /*0018*/ 	.word	0x00000000
	.align		4
        /*001c*/ 	.word	0xfffffffc


//--------------------- .text._Z15incrementKernelPii --------------------------
	.section	.text._Z15incrementKernelPii,"ax",@progbits
	.align	128
        .global         _Z15incrementKernelPii
        .type           _Z15incrementKernelPii,@function
        .size           _Z15incrementKernelPii,(.L_x_1 - _Z15incrementKernelPii)
        .other          _Z15incrementKernelPii,@"STO_CUDA_ENTRY STV_DEFAULT"
_Z15incrementKernelPii:
.text._Z15incrementKernelPii:
[----:B------:R-:W-:Y:S01]  /*0000*/  LDC R1, c[0x0][0x37c] ;  /* 0x0000df00ff017b82 */ /* 0x000fe20000000800 */
[----:B------:R-:W0:Y:S07]  /*0010*/  S2R R0, SR_TID.X ;  /* 0x0000000000007919 */ /* 0x000e2e0000002100 */
[----:B------:R-:W0:Y:S01]  /*0020*/  S2UR UR4, SR_CTAID.X ;  /* 0x00000000000479c3 */ /* 0x000e220000002500 */
[----:B------:R-:W1:Y:S07]  /*0030*/  LDCU UR5, c[0x0][0x388] ;  /* 0x00007100ff0577ac */ /* 0x000e6e0008000800 */
[----:B------:R-:W0:Y:S02]  /*0040*/  LDC R5, c[0x0][0x360] ;  /* 0x0000d800ff057b82 */ /* 0x000e240000000800 */
[----:B0-----:R-:W-:-:S05]  /*0050*/  IMAD R5, R5, UR4, R0 ;  /* 0x0000000405057c24 */ /* 0x001fca000f8e0200 */
[----:B-1----:R-:W-:-:S13]  /*0060*/  ISETP.GE.AND P0, PT, R5, UR5, PT ;  /* 0x0000000505007c0c */ /* 0x002fda000bf06270 */
[----:B------:R-:W-:Y:S05]  /*0070*/  @P0 EXIT ;  /* 0x000000000000094d */ /* 0x000fea0003800000 */
[----:B------:R-:W0:Y:S01]  /*0080*/  LDC.64 R2, c[0x0][0x380] ;  /* 0x0000e000ff027b82 */ /* 0x000e220000000a00 */
[----:B------:R-:W1:Y:S01]  /*0090*/  LDCU.64 UR4, c[0x0][0x358] ;  /* 0x00006b00ff0477ac */ /* 0x000e620008000a00 */
[----:B0-----:R-:W-:-:S05]  /*00a0*/  IMAD.WIDE R2, R5, 0x4, R2 ;  /* 0x0000000405027825 */ /* 0x001fca00078e0202 */
[----:B-1----:R-:W2:Y:S02]  /*00b0*/  LDG.E R0, desc[UR4][R2.64] ;  /* 0x0000000402007981 */ /* 0x002ea4000c1e1900 */
[----:B--2---:R-:W-:-:S05]  /*00c0*/  IADD3 R5, PT, PT, R0, 0xa, RZ ;  /* 0x0000000a00057810 */ /* 0x004fca0007ffe0ff */
[----:B------:R-:W-:Y:S01]  /*00d0*/  STG.E desc[UR4][R2.64], R5 ;  /* 0x0000000502007986 */ /* 0x000fe2000c101904 */
[----:B------:R-:W-:Y:S05]  /*00e0*/  EXIT ;  /* 0x000000000000794d */ /* 0x000fea0003800000 */
.L_x_0:
[----:B------:R-:W-:-:S00]  /*00f0*/  BRA `(.L_x_0) ;  /* 0xfffffffc00fc7947 */ /* 0x000fc0000383ffff */
[----:B------:R-:W-:-:S00]  /*0100*/  NOP ;  /* 0x0000000000007918 */ /* 0x000fc00000000000 */
[----:B------:R-:W-:-:S00]  /*0110*/  NOP ;  /* 0x0000000000007918 */ /* 0x000fc00000000000 */
[----:B------:R-:W-:-:S00]  /*0120*/  NOP ;  /* 0x0000000000007918 */ /* 0x000fc00000000000 */
[----:B------:R-:W-:-:S00]  /*0130*/  NOP ;  /* 0x0000000000007918 */ /* 0x000fc00000000000 */
[----:B------:R-:W-:-:S00]  /*0140*/  NOP ;  /* 0x0000000000007918 */ /* 0x000fc00000000000 */
[----:B------:R-:W-:-:S00]  /*0150*/  NOP ;  /* 0x0000000000007918 */ /* 0x000fc00000000000 */
[----:B------:R-:W-:-:S00]  /*0160*/  NOP ;  /* 0x0000000000007918 */ /* 0x000fc00000000000 */
[----:B------:R-:W-:-:S00]  /*0170*/  NOP ;  /* 0x0000000000007918 */ /* 0x000fc00000000000 */
.L_x_1:


//--------------------- .nv.shared.reserved.0     --------------------------
	.section	.nv.shared.reserved.0,"aw",@nobits
	.weak		__nv_reservedSMEM_offset_0_alias
	.size		__nv_reservedSMEM_offset_0_alias, 0, 64
	.other		__nv_reservedSMEM_offset_0_alias,@"STO_CUDA_RESERVED_SHARED STV_DEFAULT"
__nv_reservedSMEM_offset_0_alias:
	.zero		0
	.zero		64


//--------------------- .nv.constant0._Z15incrementKernelPii --------------------------
	.section	.nv.constant0._Z15incrementKernelPii,"a",@progbits
	.sectionflags	@""
	.align	4
.nv.constant0._Z15incrementKernelPii:
	.zero		908


//--------------------- SYMBOLS --------------------------

	.type		.nv.reservedSmem.offset0,@object
	.size		.nv.reservedSmem.offset0,0x4
